	.headerflags	@"EF_CUDA_TEXMODE_UNIFIED EF_CUDA_64BIT_ADDRESS EF_CUDA_ACCELERATORS EF_CUDA_SM90 EF_CUDA_VIRTUAL_SM(EF_CUDA_SM90)"
	.elftype	@"ET_EXEC"


//--------------------- .nv.info                  --------------------------
	.section	.nv.info,"",@"SHT_CUDA_INFO"
	.align	4


	//----- nvinfo : EIATTR_REGCOUNT
	.align		4
        /*0000*/ 	.byte	0x04, 0x2f
        /*0002*/ 	.short	(.L_3 - .L_2)
	.align		4
.L_2:
        /*0004*/ 	.word	index@(triton_poi_fused__native_batch_norm_legit_no_training_add_native_batch_norm_backward_relu_25)
        /*0008*/ 	.word	0x0000002c


	//----- nvinfo : EIATTR_MIN_STACK_SIZE
	.align		4
.L_3:
        /*000c*/ 	.byte	0x04, 0x12
        /*000e*/ 	.short	(.L_5 - .L_4)
	.align		4
.L_4:
        /*0010*/ 	.word	index@(triton_poi_fused__native_batch_norm_legit_no_training_add_native_batch_norm_backward_relu_25)
        /*0014*/ 	.word	0x00000000


	//----- nvinfo : EIATTR_FRAME_SIZE
	.align		4
.L_5:
        /*0018*/ 	.byte	0x04, 0x11
        /*001a*/ 	.short	(.L_7 - .L_6)
	.align		4
.L_6:
        /*001c*/ 	.word	index@(triton_poi_fused__native_batch_norm_legit_no_training_add_native_batch_norm_backward_relu_25)
        /*0020*/ 	.word	0x00000000


	//----- nvinfo : EIATTR_MIN_STACK_SIZE
	.align		4
.L_7:
        /*0024*/ 	.byte	0x04, 0x12
        /*0026*/ 	.short	(.L_9 - .L_8)
	.align		4
.L_8:
        /*0028*/ 	.word	index@(triton_poi_fused__native_batch_norm_legit_no_training_add_native_batch_norm_backward_relu_25)
        /*002c*/ 	.word	0x00000000
.L_9:


//--------------------- .nv.info.triton_poi_fused__native_batch_norm_legit_no_training_add_native_batch_norm_backward_relu_25 --------------------------
	.section	.nv.info.triton_poi_fused__native_batch_norm_legit_no_training_add_native_batch_norm_backward_relu_25,"",@"SHT_CUDA_INFO"
	.sectionflags	@""
	.align	4


	//----- nvinfo : EIATTR_CUDA_API_VERSION
	.align		4
        /*0000*/ 	.byte	0x04, 0x37
        /*0002*/ 	.short	(.L_11 - .L_10)
.L_10:
        /*0004*/ 	.word	0x0000007c


	//----- nvinfo : EIATTR_KPARAM_INFO
	.align		4
.L_11:
        /*0008*/ 	.byte	0x04, 0x17
        /*000a*/ 	.short	(.L_13 - .L_12)
.L_12:
        /*000c*/ 	.word	0x00000000
        /*0010*/ 	.short	0x000b
        /*0012*/ 	.short	0x0058
        /*0014*/ 	.byte	0x00, 0xf0, 0x11, 0x00


	//----- nvinfo : EIATTR_KPARAM_INFO
	.align		4
.L_13:
        /*0018*/ 	.byte	0x04, 0x17
        /*001a*/ 	.short	(.L_15 - .L_14)
.L_14:
        /*001c*/ 	.word	0x00000000
        /*0020*/ 	.short	0x000a
        /*0022*/ 	.short	0x0050
        /*0024*/ 	.byte	0x00, 0xf4, 0x21, 0x00


	//----- nvinfo : EIATTR_KPARAM_INFO
	.align		4
.L_15:
        /*0028*/ 	.byte	0x04, 0x17
        /*002a*/ 	.short	(.L_17 - .L_16)
.L_16:
        /*002c*/ 	.word	0x00000000
        /*0030*/ 	.short	0x0009
        /*0032*/ 	.short	0x0048
        /*0034*/ 	.byte	0x00, 0xf4, 0x21, 0x00


	//----- nvinfo : EIATTR_KPARAM_INFO
	.align		4
.L_17:
        /*0038*/ 	.byte	0x04, 0x17
        /*003a*/ 	.short	(.L_19 - .L_18)
.L_18:
        /*003c*/ 	.word	0x00000000
        /*0040*/ 	.short	0x0008
        /*0042*/ 	.short	0x0040
        /*0044*/ 	.byte	0x00, 0xf4, 0x21, 0x00


	//----- nvinfo : EIATTR_KPARAM_INFO
	.align		4
.L_19:
        /*0048*/ 	.byte	0x04, 0x17
        /*004a*/ 	.short	(.L_21 - .L_20)
.L_20:
        /*004c*/ 	.word	0x00000000
        /*0050*/ 	.short	0x0007
        /*0052*/ 	.short	0x0038
        /*0054*/ 	.byte	0x00, 0xf4, 0x21, 0x00


	//----- nvinfo : EIATTR_KPARAM_INFO
	.align		4
.L_21:
        /*0058*/ 	.byte	0x04, 0x17
        /*005a*/ 	.short	(.L_23 - .L_22)
.L_22:
        /*005c*/ 	.word	0x00000000
        /*0060*/ 	.short	0x0006
        /*0062*/ 	.short	0x0030
        /*0064*/ 	.byte	0x00, 0xf4, 0x21, 0x00


	//----- nvinfo : EIATTR_KPARAM_INFO
	.align		4
.L_23:
        /*0068*/ 	.byte	0x04, 0x17
        /*006a*/ 	.short	(.L_25 - .L_24)
.L_24:
        /*006c*/ 	.word	0x00000000
        /*0070*/ 	.short	0x0005
        /*0072*/ 	.short	0x0028
        /*0074*/ 	.byte	0x00, 0xf4, 0x21, 0x00


	//----- nvinfo : EIATTR_KPARAM_INFO
	.align		4
.L_25:
        /*0078*/ 	.byte	0x04, 0x17
        /*007a*/ 	.short	(.L_27 - .L_26)
.L_26:
        /*007c*/ 	.word	0x00000000
        /*0080*/ 	.short	0x0004
        /*0082*/ 	.short	0x0020
        /*0084*/ 	.byte	0x00, 0xf4, 0x21, 0x00


	//----- nvinfo : EIATTR_KPARAM_INFO
	.align		4
.L_27:
        /*0088*/ 	.byte	0x04, 0x17
        /*008a*/ 	.short	(.L_29 - .L_28)
.L_28:
        /*008c*/ 	.word	0x00000000
        /*0090*/ 	.short	0x0003
        /*0092*/ 	.short	0x0018
        /*0094*/ 	.byte	0x00, 0xf4, 0x21, 0x00


	//----- nvinfo : EIATTR_KPARAM_INFO
	.align		4
.L_29:
        /*0098*/ 	.byte	0x04, 0x17
        /*009a*/ 	.short	(.L_31 - .L_30)
.L_30:
        /*009c*/ 	.word	0x00000000
        /*00a0*/ 	.short	0x0002
        /*00a2*/ 	.short	0x0010
        /*00a4*/ 	.byte	0x00, 0xf4, 0x21, 0x00


	//----- nvinfo : EIATTR_KPARAM_INFO
	.align		4
.L_31:
        /*00a8*/ 	.byte	0x04, 0x17
        /*00aa*/ 	.short	(.L_33 - .L_32)
.L_32:
        /*00ac*/ 	.word	0x00000000
        /*00b0*/ 	.short	0x0001
        /*00b2*/ 	.short	0x0008
        /*00b4*/ 	.byte	0x00, 0xf4, 0x21, 0x00


	//----- nvinfo : EIATTR_KPARAM_INFO
	.align		4
.L_33:
        /*00b8*/ 	.byte	0x04, 0x17
        /*00ba*/ 	.short	(.L_35 - .L_34)
.L_34:
        /*00bc*/ 	.word	0x00000000
        /*00c0*/ 	.short	0x0000
        /*00c2*/ 	.short	0x0000
        /*00c4*/ 	.byte	0x00, 0xf4, 0x21, 0x00


	//----- nvinfo : EIATTR_SPARSE_MMA_MASK
	.align		4
.L_35:
        /*00c8*/ 	.byte	0x03, 0x50
        /*00ca*/ 	.short	0x0000


	//----- nvinfo : EIATTR_MAXREG_COUNT
	.align		4
        /*00cc*/ 	.byte	0x03, 0x1b
        /*00ce*/ 	.short	0x00ff


	//----- nvinfo : EIATTR_EXIT_INSTR_OFFSETS
	.align		4
        /*00d0*/ 	.byte	0x04, 0x1c
        /*00d2*/ 	.short	(.L_37 - .L_36)


	//   ....[0]....
.L_36:
        /*00d4*/ 	.word	0x00000db0


	//----- nvinfo : EIATTR_REQNTID
	.align		4
.L_37:
        /*00d8*/ 	.byte	0x04, 0x10
        /*00da*/ 	.short	(.L_39 - .L_38)
.L_38:
        /*00dc*/ 	.word	0x00000080
        /*00e0*/ 	.word	0x00000001
        /*00e4*/ 	.word	0x00000001


	//----- nvinfo : EIATTR_CBANK_PARAM_SIZE
	.align		4
.L_39:
        /*00e8*/ 	.byte	0x03, 0x19
        /*00ea*/ 	.short	0x005c


	//----- nvinfo : EIATTR_PARAM_CBANK
	.align		4
        /*00ec*/ 	.byte	0x04, 0x0a
        /*00ee*/ 	.short	(.L_41 - .L_40)
	.align		4
.L_40:
        /*00f0*/ 	.word	index@(.nv.constant0.triton_poi_fused__native_batch_norm_legit_no_training_add_native_batch_norm_backward_relu_25)
        /*00f4*/ 	.short	0x0210
        /*00f6*/ 	.short	0x005c


	//----- nvinfo : EIATTR_SW_WAR
	.align		4
.L_41:
        /*00f8*/ 	.byte	0x04, 0x36
        /*00fa*/ 	.short	(.L_43 - .L_42)
.L_42:
        /*00fc*/ 	.word	0x00000008
.L_43:


//--------------------- .nv.callgraph             --------------------------
	.section	.nv.callgraph,"",@"SHT_CUDA_CALLGRAPH"
	.align	4
	.sectionentsize	8
	.align		4
        /*0000*/ 	.word	0x00000000
	.align		4
        /*0004*/ 	.word	0xffffffff
	.align		4
        /*0008*/ 	.word	0x00000000
	.align		4
        /*000c*/ 	.word	0xfffffffe
	.align		4
        /*0010*/ 	.word	0x00000000
	.align		4
        /*0014*/ 	.word	0xfffffffd
	.align		4
        /*0018*/ 	.word	0x00000000
	.align		4
        /*001c*/ 	.word	0xfffffffc


//--------------------- .nv.constant4             --------------------------
	.section	.nv.constant4,"a",@progbits
	.align	8
	.align		8
.nv.constant4:
        /*0000*/ 	.dword	_$_str
	.align		8
        /*0008*/ 	.dword	_$_str_$_2


//--------------------- .text.triton_poi_fused__native_batch_norm_legit_no_training_add_native_batch_norm_backward_relu_25 --------------------------
	.section	.text.triton_poi_fused__native_batch_norm_legit_no_training_add_native_batch_norm_backward_relu_25,"ax",@progbits
	.align	128
        .global         triton_poi_fused__native_batch_norm_legit_no_training_add_native_batch_norm_backward_relu_25
        .type           triton_poi_fused__native_batch_norm_legit_no_training_add_native_batch_norm_backward_relu_25,@function
        .size           triton_poi_fused__native_batch_norm_legit_no_training_add_native_batch_norm_backward_relu_25,(.L_x_1 - triton_poi_fused__native_batch_norm_legit_no_training_add_native_batch_norm_backward_relu_25)
        .other          triton_poi_fused__native_batch_norm_legit_no_training_add_native_batch_norm_backward_relu_25,@"STO_CUDA_ENTRY STV_DEFAULT"
triton_poi_fused__native_batch_norm_legit_no_training_add_native_batch_norm_backward_relu_25:
.text.triton_poi_fused__native_batch_norm_legit_no_training_add_native_batch_norm_backward_relu_25:
[----:B------:R-:W-:Y:S01]  /*0000*/  LDC R1, c[0x0][0x28] ;  /* 0x00000a00ff017b82 */ /* 0x000fe20000000800 */
[----:B------:R-:W1:Y:S07]  /*0010*/  S2R R0, SR_TID.X ;  /* 0x0000000000007919 */ /* 0x000e6e0000002100 */
[----:B------:R-:W2:Y:S01]  /*0020*/  LDC.64 R32, c[0x0][0x210] ;  /* 0x00008400ff207b82 */ /* 0x000ea20000000a00 */
[----:B------:R-:W-:Y:S01]  /*0030*/  ULDC.64 UR4, c[0x0][0x208] ;  /* 0x0000820000047ab9 */ /* 0x000fe20000000a00 */
[----:B------:R-:W3:Y:S06]  /*0040*/  S2R R3, SR_CTAID.X ;  /* 0x0000000000037919 */ /* 0x000eec0000002500 */
[----:B------:R-:W4:Y:S08]  /*0050*/  LDC.64 R28, c[0x0][0x218] ;  /* 0x00008600ff1c7b82 */ /* 0x000f300000000a00 */
[----:B------:R-:W5:Y:S08]  /*0060*/  LDC.64 R34, c[0x0][0x220] ;  /* 0x00008800ff227b82 */ /* 0x000f700000000a00 */
[----:B------:R-:W5:Y:S01]  /*0070*/  LDC.64 R36, c[0x0][0x240] ;  /* 0x00009000ff247b82 */ /* 0x000f620000000a00 */
[----:B-1----:R-:W-:-:S07]  /*0080*/  SHF.L.U32 R0, R0, 0x2, RZ ;  /* 0x0000000200007819 */ /* 0x002fce00000006ff */
[----:B------:R-:W1:Y:S01]  /*0090*/  LDC.64 R38, c[0x0][0x228] ;  /* 0x00008a00ff267b82 */ /* 0x000e620000000a00 */
[----:B------:R-:W-:-:S04]  /*00a0*/  LOP3.LUT R0, R0, 0x1fc, RZ, 0xc0, !PT ;  /* 0x000001fc00007812 */ /* 0x000fc800078ec0ff */
[----:B---3--:R-:W-:-:S03]  /*00b0*/  LEA R0, R3, R0, 0xa ;  /* 0x0000000003007211 */ /* 0x008fc600078e50ff */
[----:B------:R-:W3:Y:S02]  /*00c0*/  LDC.64 R40, c[0x0][0x250] ;  /* 0x00009400ff287b82 */ /* 0x000ee40000000a00 */
[----:B--2---:R-:W-:-:S04]  /*00d0*/  IMAD.WIDE R32, R0, 0x4, R32 ;  /* 0x0000000400207825 */ /* 0x004fc800078e0220 */
[C---:B----4-:R-:W-:Y:S01]  /*00e0*/  IMAD.WIDE R28, R0.reuse, 0x4, R28 ;  /* 0x00000004001c7825 */ /* 0x050fe200078e021c */
[----:B------:R-:W2:Y:S04]  /*00f0*/  LDG.E.128 R20, desc[UR4][R32.64] ;  /* 0x0000000420147981 */ /* 0x000ea8000c1e1d00 */
[----:B------:R-:W2:Y:S04]  /*0100*/  LDG.E.128 R24, desc[UR4][R28.64] ;  /* 0x000000041c187981 */ /* 0x000ea8000c1e1d00 */
[----:B------:R-:W4:Y:S04]  /*0110*/  LDG.E.128 R16, desc[UR4][R32.64+0x800] ;  /* 0x0008000420107981 */ /* 0x000f28000c1e1d00 */
[----:B------:R1:W4:Y:S01]  /*0120*/  LDG.E.128 R4, desc[UR4][R28.64+0x800] ;  /* 0x000800041c047981 */ /* 0x000322000c1e1d00 */
[----:B-----5:R-:W-:-:S05]  /*0130*/  IMAD.WIDE R34, R0, 0x4, R34 ;  /* 0x0000000400227825 */ /* 0x020fca00078e0222 */
[----:B------:R-:W5:Y:S04]  /*0140*/  LDG.E.128 R8, desc[UR4][R34.64] ;  /* 0x0000000422087981 */ /* 0x000f68000c1e1d00 */
[----:B------:R2:W3:Y:S01]  /*0150*/  LDG.E.128 R12, desc[UR4][R34.64+0x800] ;  /* 0x00080004220c7981 */ /* 0x0004e2000c1e1d00 */
[----:B------:R-:W-:-:S05]  /*0160*/  IMAD.HI R2, R0, 0x66666667, RZ ;  /* 0x6666666700027827 */ /* 0x000fca00078e02ff */
[----:B------:R-:W-:-:S04]  /*0170*/  SHF.R.U32.HI R3, RZ, 0x1f, R2 ;  /* 0x0000001fff037819 */ /* 0x000fc80000011602 */
[----:B------:R-:W-:-:S05]  /*0180*/  LEA.HI.SX32 R3, R2, R3, 0x18 ;  /* 0x0000000302037211 */ /* 0x000fca00078fc2ff */
[----:B------:R-:W-:-:S04]  /*0190*/  IMAD R2, R3, -0x280, R0 ;  /* 0xfffffd8003027824 */ /* 0x000fc800078e0200 */
[----:B01----:R-:W-:-:S06]  /*01a0*/  IMAD.WIDE R28, R2, 0x4, R36 ;  /* 0x00000004021c7825 */ /* 0x003fcc00078e0224 */
[----:B------:R-:W3:Y:S01]  /*01b0*/  LDG.E.EL.128 R28, desc[UR4][R28.64] ;  /* 0x000000041c1c7981 */ /* 0x000ee2000c2e1d00 */
[----:B------:R-:W-:-:S04]  /*01c0*/  IMAD.WIDE R38, R0, 0x4, R38 ;  /* 0x0000000400267825 */ /* 0x000fc800078e0226 */
[----:B--2---:R-:W-:Y:S01]  /*01d0*/  FADD R34, R22, R26 ;  /* 0x0000001a16227221 */ /* 0x004fe20000000000 */
[----:B------:R-:W-:Y:S01]  /*01e0*/  FADD R24, R20, R24 ;  /* 0x0000001814187221 */ /* 0x000fe20000000000 */
[----:B------:R-:W-:Y:S01]  /*01f0*/  FADD R25, R21, R25 ;  /* 0x0000001915197221 */ /* 0x000fe20000000000 */
[----:B------:R-:W-:Y:S02]  /*0200*/  FADD R27, R23, R27 ;  /* 0x0000001b171b7221 */ /* 0x000fe40000000000 */
[----:B------:R-:W2:Y:S01]  /*0210*/  LDG.E.128 R20, desc[UR4][R38.64] ;  /* 0x0000000426147981 */ /* 0x000ea2000c1e1d00 */
[----:B----4-:R-:W-:Y:S01]  /*0220*/  FADD R3, R16, R4 ;  /* 0x0000000410037221 */ /* 0x010fe20000000000 */
[----:B------:R-:W-:Y:S02]  /*0230*/  FADD R26, R17, R5 ;  /* 0x00000005111a7221 */ /* 0x000fe40000000000 */
[----:B------:R-:W0:Y:S01]  /*0240*/  LDC.64 R16, c[0x0][0x230] ;  /* 0x00008c00ff107b82 */ /* 0x000e220000000a00 */
[----:B------:R-:W-:Y:S01]  /*0250*/  FADD R18, R18, R6 ;  /* 0x0000000612127221 */ /* 0x000fe20000000000 */
[----:B------:R-:W-:-:S02]  /*0260*/  FADD R19, R19, R7 ;  /* 0x0000000713137221 */ /* 0x000fc40000000000 */
[----:B------:R-:W4:Y:S01]  /*0270*/  LDG.E.128 R4, desc[UR4][R38.64+0x800] ;  /* 0x0008000426047981 */ /* 0x000f22000c1e1d00 */
[----:B-----5:R-:W-:Y:S01]  /*0280*/  FADD R25, R9, R25 ;  /* 0x0000001909197221 */ /* 0x020fe20000000000 */
[----:B------:R-:W-:Y:S01]  /*0290*/  FADD R24, R8, R24 ;  /* 0x0000001808187221 */ /* 0x000fe20000000000 */
[----:B---3--:R-:W-:Y:S01]  /*02a0*/  FADD R15, R15, R19 ;  /* 0x000000130f0f7221 */ /* 0x008fe20000000000 */
[----:B------:R-:W-:Y:S01]  /*02b0*/  FADD R14, R14, R18 ;  /* 0x000000120e0e7221 */ /* 0x000fe20000000000 */
[----:B------:R-:W-:Y:S01]  /*02c0*/  FADD R27, R11, R27 ;  /* 0x0000001b0b1b7221 */ /* 0x000fe20000000000 */
[----:B------:R-:W-:Y:S01]  /*02d0*/  FADD R34, R10, R34 ;  /* 0x000000220a227221 */ /* 0x000fe20000000000 */
[----:B0-----:R-:W-:-:S05]  /*02e0*/  IMAD.WIDE R8, R0, 0x4, R16 ;  /* 0x0000000400087825 */ /* 0x001fca00078e0210 */
[----:B------:R-:W3:Y:S04]  /*02f0*/  LDG.E.128 R16, desc[UR4][R8.64] ;  /* 0x0000000408107981 */ /* 0x000ee8000c1e1d00 */
[----:B------:R-:W5:Y:S01]  /*0300*/  LDG.E.128 R8, desc[UR4][R8.64+0x800] ;  /* 0x0008000408087981 */ /* 0x000f62000c1e1d00 */
[----:B------:R-:W-:Y:S01]  /*0310*/  FADD R29, R29, 9.9999997473787516356e-06 ;  /* 0x3727c5ac1d1d7421 */ /* 0x000fe20000000000 */
[----:B------:R-:W-:-:S03]  /*0320*/  FADD R13, R13, R26 ;  /* 0x0000001a0d0d7221 */ /* 0x000fc60000000000 */
[----:B------:R-:W0:Y:S01]  /*0330*/  MUFU.SQRT R26, R29 ;  /* 0x0000001d001a7308 */ /* 0x000e220000002000 */
[----:B------:R-:W-:Y:S01]  /*0340*/  FADD R28, R28, 9.9999997473787516356e-06 ;  /* 0x3727c5ac1c1c7421 */ /* 0x000fe20000000000 */
[----:B------:R-:W-:Y:S01]  /*0350*/  FADD R30, R30, 9.9999997473787516356e-06 ;  /* 0x3727c5ac1e1e7421 */ /* 0x000fe20000000000 */
[----:B------:R-:W-:-:S05]  /*0360*/  FADD R3, R12, R3 ;  /* 0x000000030c037221 */ /* 0x000fca0000000000 */
[----:B------:R1:W1:Y:S01]  /*0370*/  MUFU.SQRT R12, R28 ;  /* 0x0000001c000c7308 */ /* 0x0002620000002000 */
[C---:B0-----:R-:W-:Y:S02]  /*0380*/  FSETP.GT.AND P5, PT, R26.reuse, 8.50705917302346158658e+37, PT ;  /* 0x7e8000001a00780b */ /* 0x041fe40003fa4000 */
[----:B------:R-:W-:Y:S01]  /*0390*/  FSETP.GEU.AND P1, PT, R26, 1.175494350822287508e-38, PT ;  /* 0x008000001a00780b */ /* 0x000fe20003f2e000 */
[----:B-1----:R-:W0:Y:S01]  /*03a0*/  LDC.64 R28, c[0x0][0x238] ;  /* 0x00008e00ff1c7b82 */ /* 0x002e220000000a00 */
[----:B------:R-:W-:Y:S01]  /*03b0*/  FADD R31, R31, 9.9999997473787516356e-06 ;  /* 0x3727c5ac1f1f7421 */ /* 0x000fe20000000000 */
[----:B------:R-:W-:-:S08]  /*03c0*/  FSETP.GT.AND P6, PT, R12, 8.50705917302346158658e+37, PT ;  /* 0x7e8000000c00780b */ /* 0x000fd00003fc4000 */
[----:B------:R-:W-:Y:S01]  /*03d0*/  @P5 FMUL R26, R26, 0.25 ;  /* 0x3e8000001a1a5820 */ /* 0x000fe20000400000 */
[----:B------:R-:W-:-:S03]  /*03e0*/  FSETP.GEU.AND P2, PT, R12, 1.175494350822287508e-38, PT ;  /* 0x008000000c00780b */ /* 0x000fc60003f4e000 */
[----:B------:R-:W-:-:S06]  /*03f0*/  @!P1 FMUL R26, R26, 16777216 ;  /* 0x4b8000001a1a9820 */ /* 0x000fcc0000400000 */
[----:B------:R-:W-:Y:S01]  /*0400*/  MUFU.RCP R26, R26 ;  /* 0x0000001a001a7308 */ /* 0x000fe20000001000 */
[----:B------:R-:W-:-:S04]  /*0410*/  @P6 FMUL R12, R12, 0.25 ;  /* 0x3e8000000c0c6820 */ /* 0x000fc80000400000 */
[----:B------:R-:W-:-:S06]  /*0420*/  @!P2 FMUL R12, R12, 16777216 ;  /* 0x4b8000000c0ca820 */ /* 0x000fcc0000400000 */
[----:B------:R-:W-:Y:S01]  /*0430*/  MUFU.RCP R12, R12 ;  /* 0x0000000c000c7308 */ /* 0x000fe20000001000 */
[----:B--2---:R-:W-:-:S07]  /*0440*/  FADD R25, R21, R25 ;  /* 0x0000001915197221 */ /* 0x004fce0000000000 */
[----:B------:R-:W1:Y:S01]  /*0450*/  MUFU.SQRT R21, R30 ;  /* 0x0000001e00157308 */ /* 0x000e620000002000 */
[----:B------:R-:W-:Y:S01]  /*0460*/  FADD R34, R22, R34 ;  /* 0x0000002216227221 */ /* 0x000fe20000000000 */
[----:B------:R-:W-:Y:S01]  /*0470*/  FADD R24, R20, R24 ;  /* 0x0000001814187221 */ /* 0x000fe20000000000 */
[----:B----4-:R-:W-:-:S05]  /*0480*/  FADD R22, R4, R3 ;  /* 0x0000000304167221 */ /* 0x010fca0000000000 */
[----:B------:R2:W4:Y:S01]  /*0490*/  MUFU.SQRT R20, R31 ;  /* 0x0000001f00147308 */ /* 0x0005220000002000 */
[----:B------:R-:W-:Y:S01]  /*04a0*/  HFMA2.MMA R3, -RZ, RZ, 1.625, 0 ;  /* 0x3e800000ff037435 */ /* 0x000fe200000001ff */
[C---:B-1----:R-:W-:Y:S02]  /*04b0*/  FSETP.GT.AND P4, PT, R21.reuse, 8.50705917302346158658e+37, PT ;  /* 0x7e8000001500780b */ /* 0x042fe40003f84000 */
[----:B------:R-:W-:Y:S01]  /*04c0*/  FSETP.GEU.AND P0, PT, R21, 1.175494350822287508e-38, PT ;  /* 0x008000001500780b */ /* 0x000fe20003f0e000 */
[----:B------:R-:W-:Y:S01]  /*04d0*/  FADD R13, R5, R13 ;  /* 0x0000000d050d7221 */ /* 0x000fe20000000000 */
[----:B--2---:R-:W1:Y:S01]  /*04e0*/  LDC.64 R30, c[0x0][0x248] ;  /* 0x00009200ff1e7b82 */ /* 0x004e620000000a00 */
[----:B------:R-:W-:Y:S01]  /*04f0*/  FADD R27, R23, R27 ;  /* 0x0000001b171b7221 */ /* 0x000fe20000000000 */
[----:B------:R-:W-:Y:S01]  /*0500*/  FADD R23, R6, R14 ;  /* 0x0000000e06177221 */ /* 0x000fe20000000000 */
[----:B----4-:R-:W-:-:S06]  /*0510*/  FSETP.GT.AND P3, PT, R20, 8.50705917302346158658e+37, PT ;  /* 0x7e8000001400780b */ /* 0x010fcc0003f64000 */
[----:B------:R-:W-:Y:S01]  /*0520*/  @P4 FMUL R21, R21, 0.25 ;  /* 0x3e80000015154820 */ /* 0x000fe20000400000 */
[----:B---3--:R-:W-:Y:S01]  /*0530*/  FADD R5, R17, R25 ;  /* 0x0000001911057221 */ /* 0x008fe20000000000 */
[----:B------:R-:W-:Y:S01]  /*0540*/  FADD R4, R16, R24 ;  /* 0x0000001810047221 */ /* 0x000fe20000000000 */
[----:B0-----:R-:W-:-:S04]  /*0550*/  IMAD.WIDE R24, R2, 0x4, R28 ;  /* 0x0000000402187825 */ /* 0x001fc800078e021c */
[----:B------:R-:W-:Y:S01]  /*0560*/  @!P0 FMUL R21, R21, 16777216 ;  /* 0x4b80000015158820 */ /* 0x000fe20000400000 */
[----:B-----5:R-:W-:Y:S01]  /*0570*/  FADD R9, R9, R13 ;  /* 0x0000000d09097221 */ /* 0x020fe20000000000 */
[----:B------:R-:W-:Y:S01]  /*0580*/  FSEL R13, R3, 1, P5 ;  /* 0x3f800000030d7808 */ /* 0x000fe20002800000 */
[----:B------:R-:W-:Y:S01]  /*0590*/  FADD R15, R7, R15 ;  /* 0x0000000f070f7221 */ /* 0x000fe20000000000 */
[----:B------:R-:W-:-:S03]  /*05a0*/  FSEL R14, R3, 1, P6 ;  /* 0x3f800000030e7808 */ /* 0x000fc60003000000 */
[----:B------:R-:W-:Y:S01]  /*05b0*/  @!P1 FMUL R13, R13, 16777216 ;  /* 0x4b8000000d0d9820 */ /* 0x000fe20000400000 */
[----:B------:R-:W-:Y:S01]  /*05c0*/  FSETP.GEU.AND P6, PT, R20, 1.175494350822287508e-38, PT ;  /* 0x008000001400780b */ /* 0x000fe20003fce000 */
[----:B------:R-:W-:Y:S02]  /*05d0*/  FADD R7, R19, R27 ;  /* 0x0000001b13077221 */ /* 0x000fe40000000000 */
[----:B------:R-:W-:Y:S01]  /*05e0*/  FMUL R13, R26, R13 ;  /* 0x0000000d1a0d7220 */ /* 0x000fe20000400000 */
[----:B------:R-:W0:Y:S01]  /*05f0*/  MUFU.RCP R21, R21 ;  /* 0x0000001500157308 */ /* 0x000e220000001000 */
[----:B------:R-:W2:Y:S01]  /*0600*/  LDG.E.EL.128 R24, desc[UR4][R24.64] ;  /* 0x0000000418187981 */ /* 0x000ea2000c2e1d00 */
[----:B------:R-:W-:Y:S01]  /*0610*/  FSEL R16, R3, 1, P4 ;  /* 0x3f80000003107808 */ /* 0x000fe20002000000 */
[----:B------:R-:W-:Y:S01]  /*0620*/  @P3 FMUL R20, R20, 0.25 ;  /* 0x3e80000014143820 */ /* 0x000fe20000400000 */
[----:B------:R-:W-:-:S03]  /*0630*/  @!P2 FMUL R14, R14, 16777216 ;  /* 0x4b8000000e0ea820 */ /* 0x000fc60000400000 */
[----:B------:R-:W-:Y:S02]  /*0640*/  @!P0 FMUL R16, R16, 16777216 ;  /* 0x4b80000010108820 */ /* 0x000fe40000400000 */
[----:B------:R-:W-:Y:S01]  /*0650*/  @!P6 FMUL R20, R20, 16777216 ;  /* 0x4b8000001414e820 */ /* 0x000fe20000400000 */
[----:B------:R-:W-:-:S03]  /*0660*/  FMUL R14, R12, R14 ;  /* 0x0000000e0c0e7220 */ /* 0x000fc60000400000 */
[----:B------:R3:W4:Y:S01]  /*0670*/  MUFU.RCP R38, R20 ;  /* 0x0000001400267308 */ /* 0x0007220000001000 */
[----:B0-----:R-:W-:Y:S01]  /*0680*/  FMUL R12, R21, R16 ;  /* 0x00000010150c7220 */ /* 0x001fe20000400000 */
[----:B-1----:R-:W-:-:S04]  /*0690*/  IMAD.WIDE R16, R2, 0x4, R30 ;  /* 0x0000000402107825 */ /* 0x002fc800078e021e */
[----:B------:R-:W-:Y:S01]  /*06a0*/  FADD R6, R18, R34 ;  /* 0x0000002212067221 */ /* 0x000fe20000000000 */
[----:B---3--:R-:W-:-:S04]  /*06b0*/  IMAD.WIDE R20, R2, 0x4, R40 ;  /* 0x0000000402147825 */ /* 0x008fc800078e0228 */
[----:B------:R-:W-:Y:S01]  /*06c0*/  FADD R10, R10, R23 ;  /* 0x000000170a0a7221 */ /* 0x000fe20000000000 */
[----:B------:R-:W-:Y:S01]  /*06d0*/  FADD R8, R8, R22 ;  /* 0x0000001608087221 */ /* 0x000fe20000000000 */
[----:B------:R-:W3:Y:S04]  /*06e0*/  LDG.E.EL.128 R16, desc[UR4][R16.64] ;  /* 0x0000000410107981 */ /* 0x000ee8000c2e1d00 */
[----:B------:R-:W3:Y:S01]  /*06f0*/  LDG.E.EL.128 R20, desc[UR4][R20.64] ;  /* 0x0000000414147981 */ /* 0x000ee2000c2e1d00 */
[----:B------:R-:W-:Y:S01]  /*0700*/  FADD R11, R11, R15 ;  /* 0x0000000f0b0b7221 */ /* 0x000fe20000000000 */
[----:B------:R-:W-:-:S05]  /*0710*/  FSEL R15, R3, 1, P3 ;  /* 0x3f800000030f7808 */ /* 0x000fca0001800000 */
[----:B------:R-:W-:-:S04]  /*0720*/  @!P6 FMUL R15, R15, 16777216 ;  /* 0x4b8000000f0fe820 */ /* 0x000fc80000400000 */
[----:B----4-:R-:W-:Y:S01]  /*0730*/  FMUL R38, R38, R15 ;  /* 0x0000000f26267220 */ /* 0x010fe20000400000 */
[----:B--2---:R-:W-:Y:S01]  /*0740*/  FADD R26, -R26, R6 ;  /* 0x000000061a1a7221 */ /* 0x004fe20000000100 */
[----:B------:R-:W-:-:S03]  /*0750*/  FADD R25, -R25, R5 ;  /* 0x0000000519197221 */ /* 0x000fc60000000100 */
[----:B------:R-:W-:Y:S01]  /*0760*/  FMUL R35, R12, R26 ;  /* 0x0000001a0c237220 */ /* 0x000fe20000400000 */
[----:B------:R-:W-:Y:S01]  /*0770*/  IADD3 R12, R0, 0x200, RZ ;  /* 0x00000200000c7810 */ /* 0x000fe20007ffe0ff */
[----:B------:R-:W-:Y:S01]  /*0780*/  FMUL R34, R13, R25 ;  /* 0x000000190d227220 */ /* 0x000fe20000400000 */
[----:B------:R-:W-:-:S03]  /*0790*/  FADD R24, -R24, R4 ;  /* 0x0000000418187221 */ /* 0x000fc60000000100 */
[----:B------:R-:W-:-:S04]  /*07a0*/  IMAD.HI R13, R12, 0x66666667, RZ ;  /* 0x666666670c0d7827 */ /* 0x000fc800078e02ff */
[----:B------:R-:W-:Y:S01]  /*07b0*/  FMUL R15, R14, R24 ;  /* 0x000000180e0f7220 */ /* 0x000fe20000400000 */
[----:B------:R-:W-:-:S04]  /*07c0*/  SHF.R.U32.HI R14, RZ, 0x1f, R13 ;  /* 0x0000001fff0e7819 */ /* 0x000fc8000001160d */
[----:B------:R-:W-:Y:S01]  /*07d0*/  LEA.HI.SX32 R13, R13, R14, 0x18 ;  /* 0x0000000e0d0d7211 */ /* 0x000fe200078fc2ff */
[----:B---3--:R-:W-:-:S04]  /*07e0*/  FFMA R2, R16, R15, R20 ;  /* 0x0000000f10027223 */ /* 0x008fc80000000014 */
[----:B------:R-:W-:-:S04]  /*07f0*/  IMAD R20, R13, -0x280, R12 ;  /* 0xfffffd800d147824 */ /* 0x000fc800078e020c */
[----:B------:R-:W-:-:S06]  /*0800*/  IMAD.WIDE R12, R20, 0x4, R36 ;  /* 0x00000004140c7825 */ /* 0x000fcc00078e0224 */
[----:B------:R-:W2:Y:S01]  /*0810*/  LDG.E.EL.128 R12, desc[UR4][R12.64] ;  /* 0x000000040c0c7981 */ /* 0x000ea2000c2e1d00 */
[----:B------:R-:W-:-:S04]  /*0820*/  IMAD.WIDE R28, R20, 0x4, R28 ;  /* 0x00000004141c7825 */ /* 0x000fc800078e021c */
[----:B------:R-:W-:Y:S01]  /*0830*/  FFMA R34, R17, R34, R21 ;  /* 0x0000002211227223 */ /* 0x000fe20000000015 */
[----:B------:R-:W-:Y:S01]  /*0840*/  FADD R27, -R27, R7 ;  /* 0x000000071b1b7221 */ /* 0x000fe20000000100 */
[----:B------:R-:W-:Y:S02]  /*0850*/  IMAD.WIDE R16, R20, 0x4, R30 ;  /* 0x0000000414107825 */ /* 0x000fe400078e021e */
[----:B------:R-:W3:Y:S02]  /*0860*/  LDG.E.EL.128 R28, desc[UR4][R28.64] ;  /* 0x000000041c1c7981 */ /* 0x000ee4000c2e1d00 */
[----:B------:R-:W-:Y:S01]  /*0870*/  FMUL R36, R38, R27 ;  /* 0x0000001b26247220 */ /* 0x000fe20000400000 */
[----:B------:R-:W-:-:S04]  /*0880*/  IMAD.WIDE R20, R20, 0x4, R40 ;  /* 0x0000000414147825 */ /* 0x000fc800078e0228 */
[----:B------:R-:W-:Y:S01]  /*0890*/  FFMA R35, R18, R35, R22 ;  /* 0x0000002312237223 */ /* 0x000fe20000000016 */
[----:B------:R-:W-:Y:S02]  /*08a0*/  FFMA R36, R19, R36, R23 ;  /* 0x0000002413247223 */ /* 0x000fe40000000017 */
[----:B------:R-:W4:Y:S04]  /*08b0*/  LDG.E.EL.128 R16, desc[UR4][R16.64] ;  /* 0x0000000410107981 */ /* 0x000f28000c2e1d00 */
[----:B------:R-:W4:Y:S04]  /*08c0*/  LDG.E.EL.128 R20, desc[UR4][R20.64] ;  /* 0x0000000414147981 */ /* 0x000f28000c2e1d00 */
[----:B------:R0:W-:Y:S01]  /*08d0*/  STG.E.128 desc[UR4][R32.64], R4 ;  /* 0x0000000420007986 */ /* 0x0001e2000c101d04 */
[----:B------:R-:W-:-:S03]  /*08e0*/  FSETP.GEU.AND P6, PT, R36, RZ, PT ;  /* 0x000000ff2400720b */ /* 0x000fc60003fce000 */
[----:B------:R-:W-:Y:S01]  /*08f0*/  STG.E.128 desc[UR4][R32.64+0x800], R8 ;  /* 0x0008000820007986 */ /* 0x000fe2000c101d04 */
[----:B--2---:R-:W-:-:S04]  /*0900*/  FADD R37, R12, 9.9999997473787516356e-06 ;  /* 0x3727c5ac0c257421 */ /* 0x004fc80000000000 */
[----:B------:R-:W1:Y:S01]  /*0910*/  MUFU.SQRT R12, R37 ;  /* 0x00000025000c7308 */ /* 0x000e620000002000 */
[----:B------:R-:W-:Y:S01]  /*0920*/  FADD R13, R13, 9.9999997473787516356e-06 ;  /* 0x3727c5ac0d0d7421 */ /* 0x000fe20000000000 */
[----:B------:R-:W-:Y:S01]  /*0930*/  FADD R14, R14, 9.9999997473787516356e-06 ;  /* 0x3727c5ac0e0e7421 */ /* 0x000fe20000000000 */
[----:B------:R-:W-:-:S05]  /*0940*/  FADD R15, R15, 9.9999997473787516356e-06 ;  /* 0x3727c5ac0f0f7421 */ /* 0x000fca0000000000 */
[----:B------:R-:W2:Y:S01]  /*0950*/  MUFU.SQRT R13, R13 ;  /* 0x0000000d000d7308 */ /* 0x000ea20000002000 */
[C---:B-1----:R-:W-:Y:S02]  /*0960*/  FSETP.GT.AND P1, PT, R12.reuse, 8.50705917302346158658e+37, PT ;  /* 0x7e8000000c00780b */ /* 0x042fe40003f24000 */
[----:B------:R-:W-:-:S05]  /*0970*/  FSETP.GEU.AND P2, PT, R12, 1.175494350822287508e-38, PT ;  /* 0x008000000c00780b */ /* 0x000fca0003f4e000 */
[----:B------:R-:W1:Y:S08]  /*0980*/  MUFU.SQRT R14, R14 ;  /* 0x0000000e000e7308 */ /* 0x000e700000002000 */
[----:B0-----:R-:W0:Y:S01]  /*0990*/  MUFU.SQRT R6, R15 ;  /* 0x0000000f00067308 */ /* 0x001e220000002000 */
[----:B------:R-:W-:Y:S01]  /*09a0*/  @P1 FMUL R12, R12, 0.25 ;  /* 0x3e8000000c0c1820 */ /* 0x000fe20000400000 */
[----:B--2---:R-:W-:-:S03]  /*09b0*/  FSETP.GT.AND P0, PT, R13, 8.50705917302346158658e+37, PT ;  /* 0x7e8000000d00780b */ /* 0x004fc60003f04000 */
[----:B------:R-:W-:Y:S01]  /*09c0*/  @!P2 FMUL R12, R12, 16777216 ;  /* 0x4b8000000c0ca820 */ /* 0x000fe20000400000 */
[----:B------:R-:W-:Y:S02]  /*09d0*/  FSEL R5, R3, 1, P1 ;  /* 0x3f80000003057808 */ /* 0x000fe40000800000 */
[----:B------:R-:W-:-:S03]  /*09e0*/  FSETP.GEU.AND P3, PT, R13, 1.175494350822287508e-38, PT ;  /* 0x008000000d00780b */ /* 0x000fc60003f6e000 */
[----:B------:R-:W2:Y:S01]  /*09f0*/  MUFU.RCP R12, R12 ;  /* 0x0000000c000c7308 */ /* 0x000ea20000001000 */
[----:B------:R-:W-:Y:S01]  /*0a00*/  @!P2 FMUL R5, R5, 16777216 ;  /* 0x4b8000000505a820 */ /* 0x000fe20000400000 */
[----:B-1----:R-:W-:Y:S02]  /*0a10*/  FSETP.GT.AND P1, PT, R14, 8.50705917302346158658e+37, PT ;  /* 0x7e8000000e00780b */ /* 0x002fe40003f24000 */
[----:B0-----:R-:W-:Y:S02]  /*0a20*/  FSETP.GT.AND P2, PT, R6, 8.50705917302346158658e+37, PT ;  /* 0x7e8000000600780b */ /* 0x001fe40003f44000 */
[----:B------:R-:W-:Y:S02]  /*0a30*/  FSETP.GEU.AND P4, PT, R14, 1.175494350822287508e-38, PT ;  /* 0x008000000e00780b */ /* 0x000fe40003f8e000 */
[----:B------:R-:W-:Y:S01]  /*0a40*/  FSETP.GEU.AND P5, PT, R6, 1.175494350822287508e-38, PT ;  /* 0x008000000600780b */ /* 0x000fe20003fae000 */
[----:B------:R-:W-:Y:S01]  /*0a50*/  @P0 FMUL R13, R13, 0.25 ;  /* 0x3e8000000d0d0820 */ /* 0x000fe20000400000 */
[----:B---3--:R-:W-:-:S03]  /*0a60*/  FADD R28, -R28, R8 ;  /* 0x000000081c1c7221 */ /* 0x008fc60000000100 */
[----:B------:R-:W-:Y:S01]  /*0a70*/  @!P3 FMUL R13, R13, 16777216 ;  /* 0x4b8000000d0db820 */ /* 0x000fe20000400000 */
[----:B--2---:R-:W-:Y:S01]  /*0a80*/  FMUL R5, R12, R5 ;  /* 0x000000050c057220 */ /* 0x004fe20000400000 */
[----:B------:R-:W-:Y:S02]  /*0a90*/  @P1 FMUL R14, R14, 0.25 ;  /* 0x3e8000000e0e1820 */ /* 0x000fe40000400000 */
[----:B------:R-:W-:Y:S01]  /*0aa0*/  @P2 FMUL R6, R6, 0.25 ;  /* 0x3e80000006062820 */ /* 0x000fe20000400000 */
[----:B------:R-:W0:Y:S01]  /*0ab0*/  MUFU.RCP R12, R13 ;  /* 0x0000000d000c7308 */ /* 0x000e220000001000 */
[----:B------:R-:W-:Y:S01]  /*0ac0*/  FMUL R5, R5, R28 ;  /* 0x0000001c05057220 */ /* 0x000fe20000400000 */
[----:B------:R-:W-:Y:S01]  /*0ad0*/  @!P4 FMUL R14, R14, 16777216 ;  /* 0x4b8000000e0ec820 */ /* 0x000fe20000400000 */
[----:B------:R-:W-:Y:S02]  /*0ae0*/  @!P5 FMUL R6, R6, 16777216 ;  /* 0x4b8000000606d820 */ /* 0x000fe40000400000 */
[----:B----4-:R-:W-:Y:S01]  /*0af0*/  FFMA R16, R16, R5, R20 ;  /* 0x0000000510107223 */ /* 0x010fe20000000014 */
[----:B------:R-:W-:-:S02]  /*0b00*/  FSEL R5, R3, 1, P0 ;  /* 0x3f80000003057808 */ /* 0x000fc40000000000 */
[----:B------:R-:W1:Y:S03]  /*0b10*/  MUFU.RCP R14, R14 ;  /* 0x0000000e000e7308 */ /* 0x000e660000001000 */
[----:B------:R-:W-:-:S05]  /*0b20*/  @!P3 FMUL R5, R5, 16777216 ;  /* 0x4b8000000505b820 */ /* 0x000fca0000400000 */
[----:B------:R-:W2:Y:S01]  /*0b30*/  MUFU.RCP R6, R6 ;  /* 0x0000000600067308 */ /* 0x000ea20000001000 */
[C---:B------:R-:W-:Y:S01]  /*0b40*/  FSEL R7, R3.reuse, 1, P1 ;  /* 0x3f80000003077808 */ /* 0x040fe20000800000 */
[----:B0-----:R-:W-:Y:S01]  /*0b50*/  FMUL R12, R12, R5 ;  /* 0x000000050c0c7220 */ /* 0x001fe20000400000 */
[----:B------:R-:W-:Y:S01]  /*0b60*/  FSEL R13, R3, 1, P2 ;  /* 0x3f800000030d7808 */ /* 0x000fe20001000000 */
[----:B------:R-:W-:Y:S01]  /*0b70*/  FADD R29, -R29, R9 ;  /* 0x000000091d1d7221 */ /* 0x000fe20000000100 */
[----:B------:R-:W0:Y:S01]  /*0b80*/  LDC.64 R4, c[0x0][0x258] ;  /* 0x00009600ff047b82 */ /* 0x000e220000000a00 */
[----:B------:R-:W-:Y:S02]  /*0b90*/  @!P4 FMUL R7, R7, 16777216 ;  /* 0x4b8000000707c820 */ /* 0x000fe40000400000 */
[----:B------:R-:W-:Y:S01]  /*0ba0*/  @!P5 FMUL R13, R13, 16777216 ;  /* 0x4b8000000d0dd820 */ /* 0x000fe20000400000 */
[----:B------:R-:W-:Y:S01]  /*0bb0*/  FMUL R12, R12, R29 ;  /* 0x0000001d0c0c7220 */ /* 0x000fe20000400000 */
[----:B-1----:R-:W-:-:S03]  /*0bc0*/  FMUL R3, R14, R7 ;  /* 0x000000070e037220 */ /* 0x002fc60000400000 */
[----:B------:R-:W-:Y:S01]  /*0bd0*/  FFMA R17, R17, R12, R21 ;  /* 0x0000000c11117223 */ /* 0x000fe20000000015 */
[----:B--2---:R-:W-:Y:S02]  /*0be0*/  FMUL R14, R6, R13 ;  /* 0x0000000d060e7220 */ /* 0x004fe40000400000 */
[----:B------:R-:W1:Y:S01]  /*0bf0*/  LDC.64 R12, c[0x0][0x260] ;  /* 0x00009800ff0c7b82 */ /* 0x000e620000000a00 */
[----:B------:R-:W-:Y:S01]  /*0c00*/  FADD R30, -R30, R10 ;  /* 0x0000000a1e1e7221 */ /* 0x000fe20000000100 */
[----:B------:R-:W-:-:S03]  /*0c10*/  FADD R31, -R31, R11 ;  /* 0x0000000b1f1f7221 */ /* 0x000fc60000000100 */
[----:B------:R-:W-:Y:S01]  /*0c20*/  FMUL R3, R3, R30 ;  /* 0x0000001e03037220 */ /* 0x000fe20000400000 */
[----:B------:R-:W-:-:S03]  /*0c30*/  FMUL R14, R14, R31 ;  /* 0x0000001f0e0e7220 */ /* 0x000fc60000400000 */
[----:B------:R-:W-:Y:S01]  /*0c40*/  FFMA R18, R18, R3, R22 ;  /* 0x0000000312127223 */ /* 0x000fe20000000016 */
[----:B------:R-:W-:Y:S01]  /*0c50*/  FFMA R19, R19, R14, R23 ;  /* 0x0000000e13137223 */ /* 0x000fe20000000017 */
[----:B------:R-:W-:Y:S02]  /*0c60*/  SEL R7, R36, RZ, P6 ;  /* 0x000000ff24077207 */ /* 0x000fe40003000000 */
[----:B------:R-:W-:Y:S02]  /*0c70*/  FSETP.GEU.AND P0, PT, R35, RZ, PT ;  /* 0x000000ff2300720b */ /* 0x000fe40003f0e000 */
[----:B------:R-:W-:Y:S02]  /*0c80*/  FSETP.GEU.AND P1, PT, R34, RZ, PT ;  /* 0x000000ff2200720b */ /* 0x000fe40003f2e000 */
[----:B------:R-:W-:Y:S02]  /*0c90*/  FSETP.GEU.AND P2, PT, R2, RZ, PT ;  /* 0x000000ff0200720b */ /* 0x000fe40003f4e000 */
[----:B------:R-:W-:-:S02]  /*0ca0*/  FSETP.GEU.AND P3, PT, R18, RZ, PT ;  /* 0x000000ff1200720b */ /* 0x000fc40003f6e000 */
[----:B------:R-:W-:Y:S02]  /*0cb0*/  FSETP.GEU.AND P4, PT, R17, RZ, PT ;  /* 0x000000ff1100720b */ /* 0x000fe40003f8e000 */
[----:B------:R-:W-:Y:S02]  /*0cc0*/  FSETP.GEU.AND P5, PT, R16, RZ, PT ;  /* 0x000000ff1000720b */ /* 0x000fe40003fae000 */
[----:B------:R-:W-:Y:S01]  /*0cd0*/  FSETP.GEU.AND P6, PT, R19, RZ, PT ;  /* 0x000000ff1300720b */ /* 0x000fe20003fce000 */
[----:B0-----:R-:W-:Y:S01]  /*0ce0*/  IMAD.WIDE R14, R0, 0x4, R4 ;  /* 0x00000004000e7825 */ /* 0x001fe200078e0204 */
[----:B------:R-:W-:Y:S02]  /*0cf0*/  SEL R6, R35, RZ, P0 ;  /* 0x000000ff23067207 */ /* 0x000fe40000000000 */
[----:B------:R-:W-:Y:S01]  /*0d00*/  SEL R5, R34, RZ, P1 ;  /* 0x000000ff22057207 */ /* 0x000fe20000800000 */
[----:B-1----:R-:W-:Y:S01]  /*0d10*/  IMAD.WIDE R12, R0, 0x4, R12 ;  /* 0x00000004000c7825 */ /* 0x002fe200078e020c */
[----:B------:R-:W-:-:S02]  /*0d20*/  SEL R4, R2, RZ, P2 ;  /* 0x000000ff02047207 */ /* 0x000fc40001000000 */
[----:B------:R-:W-:Y:S02]  /*0d30*/  SEL R18, R18, RZ, P3 ;  /* 0x000000ff12127207 */ /* 0x000fe40001800000 */
[----:B------:R-:W-:Y:S02]  /*0d40*/  SEL R17, R17, RZ, P4 ;  /* 0x000000ff11117207 */ /* 0x000fe40002000000 */
[----:B------:R-:W-:Y:S02]  /*0d50*/  SEL R16, R16, RZ, P5 ;  /* 0x000000ff10107207 */ /* 0x000fe40002800000 */
[----:B------:R-:W-:Y:S01]  /*0d60*/  SEL R19, R19, RZ, P6 ;  /* 0x000000ff13137207 */ /* 0x000fe20003000000 */
[----:B------:R-:W-:Y:S04]  /*0d70*/  STG.E.128 desc[UR4][R14.64], R4 ;  /* 0x000000040e007986 */ /* 0x000fe8000c101d04 */
[----:B------:R-:W-:Y:S04]  /*0d80*/  STG.E.128 desc[UR4][R14.64+0x800], R16 ;  /* 0x000800100e007986 */ /* 0x000fe8000c101d04 */
[----:B------:R-:W-:Y:S04]  /*0d90*/  STG.E.128 desc[UR4][R12.64], R24 ;  /* 0x000000180c007986 */ /* 0x000fe8000c101d04 */
[----:B------:R-:W-:Y:S01]  /*0da0*/  STG.E.128 desc[UR4][R12.64+0x800], R28 ;  /* 0x0008001c0c007986 */ /* 0x000fe2000c101d04 */
[----:B------:R-:W-:Y:S05]  /*0db0*/  EXIT ;  /* 0x000000000000794d */ /* 0x000fea0003800000 */
.L_x_0:
[----:B------:R-:W-:-:S00]  /*0dc0*/  BRA `(.L_x_0) ;  /* 0xfffffffc00fc7947 */ /* 0x000fc0000383ffff */
[----:B------:R-:W-:-:S00]  /*0dd0*/  NOP ;  /* 0x0000000000007918 */ /* 0x000fc00000000000 */
        /* <DEDUP_REMOVED lines=10> */
.L_x_1:


//--------------------- .nv.global.init           --------------------------
	.section	.nv.global.init,"aw",@progbits
.nv.global.init:
	.type		_$_str,@object
	.size		_$_str,(_$_str_$_2 - _$_str)
_$_str:
        /*0000*/ 	.byte	0x5f, 0x5f, 0x43, 0x55, 0x44, 0x41, 0x5f, 0x46, 0x54, 0x5a, 0x00
	.type		_$_str_$_2,@object
	.size		_$_str_$_2,(.L_1 - _$_str_$_2)
_$_str_$_2:
        /*000b*/ 	.byte	0x5f, 0x5f, 0x43, 0x55, 0x44, 0x41, 0x5f, 0x50, 0x52, 0x45, 0x43, 0x5f, 0x53, 0x51, 0x52, 0x54
        /*001b*/ 	.byte	0x00
.L_1:


//--------------------- .nv.constant0.triton_poi_fused__native_batch_norm_legit_no_training_add_native_batch_norm_backward_relu_25 --------------------------
	.section	.nv.constant0.triton_poi_fused__native_batch_norm_legit_no_training_add_native_batch_norm_backward_relu_25,"a",@progbits
	.sectionflags	@""
	.align	4
.nv.constant0.triton_poi_fused__native_batch_norm_legit_no_training_add_native_batch_norm_backward_relu_25:
	.zero		620
